//
// Generated by NVIDIA NVVM Compiler
//
// Compiler Build ID: CL-36424714
// Cuda compilation tools, release 13.0, V13.0.88
// Based on NVVM 20.0.0
//

.version 9.0
.target sm_100
.address_size 64

	// .globl	_Z19tiledMatrixMultiplyP6__halfS0_S0_S0_iiiff
.extern .shared .align 16 .b8 sharedMemory[];

.visible .entry _Z19tiledMatrixMultiplyP6__halfS0_S0_S0_iiiff(
	.param .u64 .ptr .align 1 _Z19tiledMatrixMultiplyP6__halfS0_S0_S0_iiiff_param_0,
	.param .u64 .ptr .align 1 _Z19tiledMatrixMultiplyP6__halfS0_S0_S0_iiiff_param_1,
	.param .u64 .ptr .align 1 _Z19tiledMatrixMultiplyP6__halfS0_S0_S0_iiiff_param_2,
	.param .u64 .ptr .align 1 _Z19tiledMatrixMultiplyP6__halfS0_S0_S0_iiiff_param_3,
	.param .u32 _Z19tiledMatrixMultiplyP6__halfS0_S0_S0_iiiff_param_4,
	.param .u32 _Z19tiledMatrixMultiplyP6__halfS0_S0_S0_iiiff_param_5,
	.param .u32 _Z19tiledMatrixMultiplyP6__halfS0_S0_S0_iiiff_param_6,
	.param .f32 _Z19tiledMatrixMultiplyP6__halfS0_S0_S0_iiiff_param_7,
	.param .f32 _Z19tiledMatrixMultiplyP6__halfS0_S0_S0_iiiff_param_8
)
{
	.reg .pred 	%p<12>;
	.reg .b16 	%rs<89>;
	.reg .b32 	%r<54>;
	.reg .b32 	%f<42>;
	.reg .b64 	%rd<18>;

	ld.param.u64 	%rd4, [_Z19tiledMatrixMultiplyP6__halfS0_S0_S0_iiiff_param_0];
	ld.param.u64 	%rd5, [_Z19tiledMatrixMultiplyP6__halfS0_S0_S0_iiiff_param_1];
	ld.param.u32 	%r22, [_Z19tiledMatrixMultiplyP6__halfS0_S0_S0_iiiff_param_4];
	ld.param.u32 	%r23, [_Z19tiledMatrixMultiplyP6__halfS0_S0_S0_iiiff_param_5];
	ld.param.u32 	%r24, [_Z19tiledMatrixMultiplyP6__halfS0_S0_S0_iiiff_param_6];
	ld.param.f32 	%f4, [_Z19tiledMatrixMultiplyP6__halfS0_S0_S0_iiiff_param_7];
	ld.param.f32 	%f5, [_Z19tiledMatrixMultiplyP6__halfS0_S0_S0_iiiff_param_8];
	// begin inline asm
	{  cvt.rn.f16.f32 %rs9, %f4;}

	// end inline asm
	// begin inline asm
	{  cvt.rn.f16.f32 %rs10, %f5;}

	// end inline asm
	mov.u32 	%r25, %ctaid.y;
	mov.u32 	%r26, %ntid.y;
	mov.u32 	%r51, %tid.y;
	mad.lo.s32 	%r2, %r25, %r26, %r51;
	mov.u32 	%r27, %ctaid.x;
	mov.u32 	%r28, %ntid.x;
	mov.u32 	%r49, %tid.x;
	mad.lo.s32 	%r4, %r27, %r28, %r49;
	setp.lt.s32 	%p1, %r24, 1;
	mov.f32 	%f41, 0f00000000;
	@%p1 bra 	$L__BB0_9;
	add.s32 	%r29, %r24, 15;
	shr.u32 	%r30, %r29, 4;
	shl.b32 	%r31, %r51, 4;
	add.s32 	%r32, %r31, %r49;
	shl.b32 	%r33, %r32, 1;
	mov.u32 	%r34, sharedMemory;
	add.s32 	%r5, %r34, %r33;
	shl.b32 	%r35, %r51, 5;
	add.s32 	%r6, %r34, %r35;
	shl.b32 	%r36, %r49, 1;
	add.s32 	%r37, %r34, %r36;
	add.s32 	%r7, %r37, 512;
	neg.s32 	%r53, %r30;
	mad.lo.s32 	%r52, %r24, %r4, %r51;
	mad.lo.s32 	%r50, %r49, %r22, %r2;
	shl.b32 	%r11, %r22, 4;
	cvta.to.global.u64 	%rd1, %rd4;
	cvta.to.global.u64 	%rd2, %rd5;
	mov.f32 	%f41, 0f00000000;
$L__BB0_2:
	setp.ge.s32 	%p2, %r2, %r22;
	mul.wide.s32 	%rd8, %r52, 2;
	add.s64 	%rd3, %rd2, %rd8;
	setp.ge.s32 	%p3, %r49, %r24;
	or.pred  	%p4, %p2, %p3;
	@%p4 bra 	$L__BB0_4;
	mul.wide.s32 	%rd9, %r50, 2;
	add.s64 	%rd10, %rd1, %rd9;
	ld.global.u16 	%rs87, [%rd10];
	bra.uni 	$L__BB0_5;
$L__BB0_4:
	mov.b32 	%r38, 0;
	// begin inline asm
	cvt.rn.f16.s32 %rs87, %r38;
	// end inline asm
$L__BB0_5:
	setp.ge.s32 	%p5, %r4, %r23;
	st.shared.u16 	[%r5], %rs87;
	setp.ge.s32 	%p6, %r51, %r24;
	or.pred  	%p7, %p5, %p6;
	@%p7 bra 	$L__BB0_7;
	ld.global.u16 	%rs88, [%rd3];
	bra.uni 	$L__BB0_8;
$L__BB0_7:
	mov.b32 	%r39, 0;
	// begin inline asm
	cvt.rn.f16.s32 %rs88, %r39;
	// end inline asm
$L__BB0_8:
	st.shared.u16 	[%r5+512], %rs88;
	bar.sync 	0;
	ld.shared.v4.b32 	{%r40, %r41, %r42, %r43}, [%r6];
	mov.b32 	{%rs38, %rs42}, %r43;
	mov.b32 	{%rs30, %rs34}, %r42;
	mov.b32 	{%rs22, %rs26}, %r41;
	mov.b32 	{%rs14, %rs18}, %r40;
	ld.shared.u16 	%rs15, [%r7];
	// begin inline asm
	{mul.f16 %rs13,%rs14,%rs15;
}
	// end inline asm
	// begin inline asm
	{  cvt.f32.f16 %f8, %rs13;}

	// end inline asm
	add.f32 	%f24, %f41, %f8;
	ld.shared.u16 	%rs19, [%r7+32];
	// begin inline asm
	{mul.f16 %rs17,%rs18,%rs19;
}
	// end inline asm
	// begin inline asm
	{  cvt.f32.f16 %f9, %rs17;}

	// end inline asm
	add.f32 	%f25, %f24, %f9;
	ld.shared.u16 	%rs23, [%r7+64];
	// begin inline asm
	{mul.f16 %rs21,%rs22,%rs23;
}
	// end inline asm
	// begin inline asm
	{  cvt.f32.f16 %f10, %rs21;}

	// end inline asm
	add.f32 	%f26, %f25, %f10;
	ld.shared.u16 	%rs27, [%r7+96];
	// begin inline asm
	{mul.f16 %rs25,%rs26,%rs27;
}
	// end inline asm
	// begin inline asm
	{  cvt.f32.f16 %f11, %rs25;}

	// end inline asm
	add.f32 	%f27, %f26, %f11;
	ld.shared.u16 	%rs31, [%r7+128];
	// begin inline asm
	{mul.f16 %rs29,%rs30,%rs31;
}
	// end inline asm
	// begin inline asm
	{  cvt.f32.f16 %f12, %rs29;}

	// end inline asm
	add.f32 	%f28, %f27, %f12;
	ld.shared.u16 	%rs35, [%r7+160];
	// begin inline asm
	{mul.f16 %rs33,%rs34,%rs35;
}
	// end inline asm
	// begin inline asm
	{  cvt.f32.f16 %f13, %rs33;}

	// end inline asm
	add.f32 	%f29, %f28, %f13;
	ld.shared.u16 	%rs39, [%r7+192];
	// begin inline asm
	{mul.f16 %rs37,%rs38,%rs39;
}
	// end inline asm
	// begin inline asm
	{  cvt.f32.f16 %f14, %rs37;}

	// end inline asm
	add.f32 	%f30, %f29, %f14;
	ld.shared.u16 	%rs43, [%r7+224];
	// begin inline asm
	{mul.f16 %rs41,%rs42,%rs43;
}
	// end inline asm
	// begin inline asm
	{  cvt.f32.f16 %f15, %rs41;}

	// end inline asm
	add.f32 	%f31, %f30, %f15;
	ld.shared.v4.b32 	{%r44, %r45, %r46, %r47}, [%r6+16];
	mov.b32 	{%rs70, %rs74}, %r47;
	mov.b32 	{%rs62, %rs66}, %r46;
	mov.b32 	{%rs54, %rs58}, %r45;
	mov.b32 	{%rs46, %rs50}, %r44;
	ld.shared.u16 	%rs47, [%r7+256];
	// begin inline asm
	{mul.f16 %rs45,%rs46,%rs47;
}
	// end inline asm
	// begin inline asm
	{  cvt.f32.f16 %f16, %rs45;}

	// end inline asm
	add.f32 	%f32, %f31, %f16;
	ld.shared.u16 	%rs51, [%r7+288];
	// begin inline asm
	{mul.f16 %rs49,%rs50,%rs51;
}
	// end inline asm
	// begin inline asm
	{  cvt.f32.f16 %f17, %rs49;}

	// end inline asm
	add.f32 	%f33, %f32, %f17;
	ld.shared.u16 	%rs55, [%r7+320];
	// begin inline asm
	{mul.f16 %rs53,%rs54,%rs55;
}
	// end inline asm
	// begin inline asm
	{  cvt.f32.f16 %f18, %rs53;}

	// end inline asm
	add.f32 	%f34, %f33, %f18;
	ld.shared.u16 	%rs59, [%r7+352];
	// begin inline asm
	{mul.f16 %rs57,%rs58,%rs59;
}
	// end inline asm
	// begin inline asm
	{  cvt.f32.f16 %f19, %rs57;}

	// end inline asm
	add.f32 	%f35, %f34, %f19;
	ld.shared.u16 	%rs63, [%r7+384];
	// begin inline asm
	{mul.f16 %rs61,%rs62,%rs63;
}
	// end inline asm
	// begin inline asm
	{  cvt.f32.f16 %f20, %rs61;}

	// end inline asm
	add.f32 	%f36, %f35, %f20;
	ld.shared.u16 	%rs67, [%r7+416];
	// begin inline asm
	{mul.f16 %rs65,%rs66,%rs67;
}
	// end inline asm
	// begin inline asm
	{  cvt.f32.f16 %f21, %rs65;}

	// end inline asm
	add.f32 	%f37, %f36, %f21;
	ld.shared.u16 	%rs71, [%r7+448];
	// begin inline asm
	{mul.f16 %rs69,%rs70,%rs71;
}
	// end inline asm
	// begin inline asm
	{  cvt.f32.f16 %f22, %rs69;}

	// end inline asm
	add.f32 	%f38, %f37, %f22;
	ld.shared.u16 	%rs75, [%r7+480];
	// begin inline asm
	{mul.f16 %rs73,%rs74,%rs75;
}
	// end inline asm
	// begin inline asm
	{  cvt.f32.f16 %f23, %rs73;}

	// end inline asm
	add.f32 	%f41, %f38, %f23;
	bar.sync 	0;
	add.s32 	%r53, %r53, 1;
	setp.ne.s32 	%p8, %r53, 0;
	add.s32 	%r52, %r52, 16;
	add.s32 	%r51, %r51, 16;
	add.s32 	%r50, %r50, %r11;
	add.s32 	%r49, %r49, 16;
	@%p8 bra 	$L__BB0_2;
$L__BB0_9:
	setp.ge.s32 	%p9, %r2, %r22;
	setp.ge.s32 	%p10, %r4, %r23;
	or.pred  	%p11, %p9, %p10;
	@%p11 bra 	$L__BB0_11;
	ld.param.u64 	%rd17, [_Z19tiledMatrixMultiplyP6__halfS0_S0_S0_iiiff_param_3];
	ld.param.u64 	%rd16, [_Z19tiledMatrixMultiplyP6__halfS0_S0_S0_iiiff_param_2];
	// begin inline asm
	{  cvt.rn.f16.f32 %rs77, %f41;}

	// end inline asm
	// begin inline asm
	{mul.f16 %rs78,%rs9,%rs77;
}
	// end inline asm
	mad.lo.s32 	%r48, %r22, %r4, %r2;
	cvta.to.global.u64 	%rd11, %rd16;
	mul.wide.s32 	%rd12, %r48, 2;
	add.s64 	%rd13, %rd11, %rd12;
	ld.global.u16 	%rs83, [%rd13];
	// begin inline asm
	{mul.f16 %rs81,%rs10,%rs83;
}
	// end inline asm
	// begin inline asm
	{add.f16 %rs84,%rs78,%rs81;
}
	// end inline asm
	cvta.to.global.u64 	%rd14, %rd17;
	add.s64 	%rd15, %rd14, %rd12;
	st.global.u16 	[%rd15], %rs84;
$L__BB0_11:
	ret;

}
	// .globl	_Z17convertFp32ToFp16PfP6__halfi
.visible .entry _Z17convertFp32ToFp16PfP6__halfi(
	.param .u64 .ptr .align 1 _Z17convertFp32ToFp16PfP6__halfi_param_0,
	.param .u64 .ptr .align 1 _Z17convertFp32ToFp16PfP6__halfi_param_1,
	.param .u32 _Z17convertFp32ToFp16PfP6__halfi_param_2
)
{
	.reg .pred 	%p<2>;
	.reg .b16 	%rs<2>;
	.reg .b32 	%r<6>;
	.reg .b32 	%f<2>;
	.reg .b64 	%rd<9>;

	ld.param.u64 	%rd1, [_Z17convertFp32ToFp16PfP6__halfi_param_0];
	ld.param.u64 	%rd2, [_Z17convertFp32ToFp16PfP6__halfi_param_1];
	ld.param.u32 	%r2, [_Z17convertFp32ToFp16PfP6__halfi_param_2];
	mov.u32 	%r3, %ctaid.x;
	mov.u32 	%r4, %ntid.x;
	mov.u32 	%r5, %tid.x;
	mad.lo.s32 	%r1, %r3, %r4, %r5;
	setp.ge.s32 	%p1, %r1, %r2;
	@%p1 bra 	$L__BB1_2;
	cvta.to.global.u64 	%rd3, %rd1;
	cvta.to.global.u64 	%rd4, %rd2;
	mul.wide.s32 	%rd5, %r1, 4;
	add.s64 	%rd6, %rd3, %rd5;
	ld.global.f32 	%f1, [%rd6];
	// begin inline asm
	{  cvt.rn.f16.f32 %rs1, %f1;}

	// end inline asm
	mul.wide.s32 	%rd7, %r1, 2;
	add.s64 	%rd8, %rd4, %rd7;
	st.global.u16 	[%rd8], %rs1;
$L__BB1_2:
	ret;

}
	// .globl	_Z17convertFp16ToFp32P6__halfPfi
.visible .entry _Z17convertFp16ToFp32P6__halfPfi(
	.param .u64 .ptr .align 1 _Z17convertFp16ToFp32P6__halfPfi_param_0,
	.param .u64 .ptr .align 1 _Z17convertFp16ToFp32P6__halfPfi_param_1,
	.param .u32 _Z17convertFp16ToFp32P6__halfPfi_param_2
)
{
	.reg .pred 	%p<2>;
	.reg .b16 	%rs<2>;
	.reg .b32 	%r<6>;
	.reg .b32 	%f<2>;
	.reg .b64 	%rd<9>;

	ld.param.u64 	%rd1, [_Z17convertFp16ToFp32P6__halfPfi_param_0];
	ld.param.u64 	%rd2, [_Z17convertFp16ToFp32P6__halfPfi_param_1];
	ld.param.u32 	%r2, [_Z17convertFp16ToFp32P6__halfPfi_param_2];
	mov.u32 	%r3, %ctaid.x;
	mov.u32 	%r4, %ntid.x;
	mov.u32 	%r5, %tid.x;
	mad.lo.s32 	%r1, %r3, %r4, %r5;
	setp.ge.s32 	%p1, %r1, %r2;
	@%p1 bra 	$L__BB2_2;
	cvta.to.global.u64 	%rd3, %rd1;
	cvta.to.global.u64 	%rd4, %rd2;
	mul.wide.s32 	%rd5, %r1, 2;
	add.s64 	%rd6, %rd3, %rd5;
	ld.global.u16 	%rs1, [%rd6];
	// begin inline asm
	{  cvt.f32.f16 %f1, %rs1;}

	// end inline asm
	mul.wide.s32 	%rd7, %r1, 4;
	add.s64 	%rd8, %rd4, %rd7;
	st.global.f32 	[%rd8], %f1;
$L__BB2_2:
	ret;

}


// ===== COMPILED SASS (sm_100) =====

	.target	sm_100

	.elftype	@"ET_EXEC"


//--------------------- .note.nv.tkinfo           --------------------------
	.section	.note.nv.tkinfo,"",@"SHT_NOTE"
	.sectionflags	@"SHF_NOTE_NV_TKINFO"
	.tkinfo
        /*0018*/ 	.word	0x00000002
        /*0030*/ 	.string	""
        /*0030*/ 	.string	"ptxas"
        /*0030*/ 	.string	"Cuda compilation tools, release 13.0, V13.0.88"
        /*0030*/ 	.string	"Build cuda_13.0.r13.0/compiler.36424714_0"
        /*0030*/ 	.string	"-arch sm_100 -m 64 "



//--------------------- .note.nv.cuinfo           --------------------------
	.section	.note.nv.cuinfo,"",@"SHT_NOTE"
	.sectionflags	@"SHF_NOTE_NV_CUINFO"
        /*0018*/ 	.short	0x0002
        /*001a*/ 	.short	0x0064
        /*001c*/ 	.short	0x0082
	.zero		2


//--------------------- .nv.info                  --------------------------
	.section	.nv.info,"",@"SHT_CUDA_INFO"
	.align	4


	//----- nvinfo : EIATTR_REGCOUNT
	.align		4
        /*0000*/ 	.byte	0x04, 0x2f
        /*0002*/ 	.short	(.L_1 - .L_0)
	.align		4
.L_0:
        /*0004*/ 	.word	index@(_Z19tiledMatrixMultiplyP6__halfS0_S0_S0_iiiff)
        /*0008*/ 	.word	0x00000020


	//----- nvinfo : EIATTR_FRAME_SIZE
	.align		4
.L_1:
        /*000c*/ 	.byte	0x04, 0x11
        /*000e*/ 	.short	(.L_3 - .L_2)
	.align		4
.L_2:
        /*0010*/ 	.word	index@(_Z19tiledMatrixMultiplyP6__halfS0_S0_S0_iiiff)
        /*0014*/ 	.word	0x00000000


	//----- nvinfo : EIATTR_REGCOUNT
	.align		4
.L_3:
        /*0018*/ 	.byte	0x04, 0x2f
        /*001a*/ 	.short	(.L_5 - .L_4)
	.align		4
.L_4:
        /*001c*/ 	.word	index@(_Z17convertFp32ToFp16PfP6__halfi)
        /*0020*/ 	.word	0x0000000a


	//----- nvinfo : EIATTR_FRAME_SIZE
	.align		4
.L_5:
        /*0024*/ 	.byte	0x04, 0x11
        /*0026*/ 	.short	(.L_7 - .L_6)
	.align		4
.L_6:
        /*0028*/ 	.word	index@(_Z17convertFp32ToFp16PfP6__halfi)
        /*002c*/ 	.word	0x00000000


	//----- nvinfo : EIATTR_REGCOUNT
	.align		4
.L_7:
        /*0030*/ 	.byte	0x04, 0x2f
        /*0032*/ 	.short	(.L_9 - .L_8)
	.align		4
.L_8:
        /*0034*/ 	.word	index@(_Z17convertFp16ToFp32P6__halfPfi)
        /*0038*/ 	.word	0x0000000a


	//----- nvinfo : EIATTR_FRAME_SIZE
	.align		4
.L_9:
        /*003c*/ 	.byte	0x04, 0x11
        /*003e*/ 	.short	(.L_11 - .L_10)
	.align		4
.L_10:
        /*0040*/ 	.word	index@(_Z17convertFp16ToFp32P6__halfPfi)
        /*0044*/ 	.word	0x00000000


	//----- nvinfo : EIATTR_MIN_STACK_SIZE
	.align		4
.L_11:
        /*0048*/ 	.byte	0x04, 0x12
        /*004a*/ 	.short	(.L_13 - .L_12)
	.align		4
.L_12:
        /*004c*/ 	.word	index@(_Z17convertFp16ToFp32P6__halfPfi)
        /*0050*/ 	.word	0x00000000


	//----- nvinfo : EIATTR_MIN_STACK_SIZE
	.align		4
.L_13:
        /*0054*/ 	.byte	0x04, 0x12
        /*0056*/ 	.short	(.L_15 - .L_14)
	.align		4
.L_14:
        /*0058*/ 	.word	index@(_Z17convertFp32ToFp16PfP6__halfi)
        /*005c*/ 	.word	0x00000000


	//----- nvinfo : EIATTR_MIN_STACK_SIZE
	.align		4
.L_15:
        /*0060*/ 	.byte	0x04, 0x12
        /*0062*/ 	.short	(.L_17 - .L_16)
	.align		4
.L_16:
        /*0064*/ 	.word	index@(_Z19tiledMatrixMultiplyP6__halfS0_S0_S0_iiiff)
        /*0068*/ 	.word	0x00000000
.L_17:


//--------------------- .nv.compat                --------------------------
	.section	.nv.compat,"",@"SHT_CUDA_COMPAT_INFO"
	.align	4
        /*0000*/ 	.byte	0x02, 0x09, 0x00, 0x00, 0x02, 0x02, 0x01, 0x00, 0x02, 0x05, 0x05, 0x00, 0x03, 0x07, 0x01, 0x01
        /*0010*/ 	.byte	0x02, 0x03, 0x00, 0x00, 0x02, 0x06, 0x01, 0x00, 0x04, 0x0b, 0x08, 0x00, 0x09, 0x00, 0x00, 0x00
        /*0020*/ 	.byte	0x00, 0x00, 0x00, 0x00


//--------------------- .nv.info._Z17convertFp16ToFp32P6__halfPfi --------------------------
	.section	.nv.info._Z17convertFp16ToFp32P6__halfPfi,"",@"SHT_CUDA_INFO"
	.sectionflags	@""
	.align	4


	//----- nvinfo : EIATTR_CUDA_API_VERSION
	.align		4
        /*0000*/ 	.byte	0x04, 0x37
        /*0002*/ 	.short	(.L_19 - .L_18)
.L_18:
        /*0004*/ 	.word	0x00000082


	//----- nvinfo : EIATTR_KPARAM_INFO
	.align		4
.L_19:
        /*0008*/ 	.byte	0x04, 0x17
        /*000a*/ 	.short	(.L_21 - .L_20)
.L_20:
        /*000c*/ 	.word	0x00000000
        /*0010*/ 	.short	0x0002
        /*0012*/ 	.short	0x0010
        /*0014*/ 	.byte	0x00, 0xf0, 0x11, 0x00


	//----- nvinfo : EIATTR_KPARAM_INFO
	.align		4
.L_21:
        /*0018*/ 	.byte	0x04, 0x17
        /*001a*/ 	.short	(.L_23 - .L_22)
.L_22:
        /*001c*/ 	.word	0x00000000
        /*0020*/ 	.short	0x0001
        /*0022*/ 	.short	0x0008
        /*0024*/ 	.byte	0x00, 0xf5, 0x21, 0x00


	//----- nvinfo : EIATTR_KPARAM_INFO
	.align		4
.L_23:
        /*0028*/ 	.byte	0x04, 0x17
        /*002a*/ 	.short	(.L_25 - .L_24)
.L_24:
        /*002c*/ 	.word	0x00000000
        /*0030*/ 	.short	0x0000
        /*0032*/ 	.short	0x0000
        /*0034*/ 	.byte	0x00, 0xf5, 0x21, 0x00


	//----- nvinfo : EIATTR_SPARSE_MMA_MASK
	.align		4
.L_25:
        /*0038*/ 	.byte	0x03, 0x50
        /*003a*/ 	.short	0x0000


	//----- nvinfo : EIATTR_MAXREG_COUNT
	.align		4
        /*003c*/ 	.byte	0x03, 0x1b
        /*003e*/ 	.short	0x00ff


	//----- nvinfo : EIATTR_MERCURY_ISA_VERSION
	.align		4
        /*0040*/ 	.byte	0x03, 0x5f
        /*0042*/ 	.short	0x0101


	//----- nvinfo : EIATTR_VRC_CTA_INIT_COUNT
	.align		4
        /*0044*/ 	.byte	0x02, 0x4a
	.zero		1
	.zero		1


	//----- nvinfo : EIATTR_EXIT_INSTR_OFFSETS
	.align		4
        /*0048*/ 	.byte	0x04, 0x1c
        /*004a*/ 	.short	(.L_27 - .L_26)


	//   ....[0]....
.L_26:
        /*004c*/ 	.word	0x00000070


	//   ....[1]....
        /*0050*/ 	.word	0x00000100


	//----- nvinfo : EIATTR_CBANK_PARAM_SIZE
	.align		4
.L_27:
        /*0054*/ 	.byte	0x03, 0x19
        /*0056*/ 	.short	0x0014


	//----- nvinfo : EIATTR_PARAM_CBANK
	.align		4
        /*0058*/ 	.byte	0x04, 0x0a
        /*005a*/ 	.short	(.L_29 - .L_28)
	.align		4
.L_28:
        /*005c*/ 	.word	index@(.nv.constant0._Z17convertFp16ToFp32P6__halfPfi)
        /*0060*/ 	.short	0x0380
        /*0062*/ 	.short	0x0014


	//----- nvinfo : EIATTR_SW_WAR
	.align		4
.L_29:
        /*0064*/ 	.byte	0x04, 0x36
        /*0066*/ 	.short	(.L_31 - .L_30)
.L_30:
        /*0068*/ 	.word	0x00000008
.L_31:


//--------------------- .nv.info._Z17convertFp32ToFp16PfP6__halfi --------------------------
	.section	.nv.info._Z17convertFp32ToFp16PfP6__halfi,"",@"SHT_CUDA_INFO"
	.sectionflags	@""
	.align	4


	//----- nvinfo : EIATTR_CUDA_API_VERSION
	.align		4
        /*0000*/ 	.byte	0x04, 0x37
        /*0002*/ 	.short	(.L_33 - .L_32)
.L_32:
        /*0004*/ 	.word	0x00000082


	//----- nvinfo : EIATTR_KPARAM_INFO
	.align		4
.L_33:
        /*0008*/ 	.byte	0x04, 0x17
        /*000a*/ 	.short	(.L_35 - .L_34)
.L_34:
        /*000c*/ 	.word	0x00000000
        /*0010*/ 	.short	0x0002
        /*0012*/ 	.short	0x0010
        /*0014*/ 	.byte	0x00, 0xf0, 0x11, 0x00


	//----- nvinfo : EIATTR_KPARAM_INFO
	.align		4
.L_35:
        /*0018*/ 	.byte	0x04, 0x17
        /*001a*/ 	.short	(.L_37 - .L_36)
.L_36:
        /*001c*/ 	.word	0x00000000
        /*0020*/ 	.short	0x0001
        /*0022*/ 	.short	0x0008
        /*0024*/ 	.byte	0x00, 0xf5, 0x21, 0x00


	//----- nvinfo : EIATTR_KPARAM_INFO
	.align		4
.L_37:
        /*0028*/ 	.byte	0x04, 0x17
        /*002a*/ 	.short	(.L_39 - .L_38)
.L_38:
        /*002c*/ 	.word	0x00000000
        /*0030*/ 	.short	0x0000
        /*0032*/ 	.short	0x0000
        /*0034*/ 	.byte	0x00, 0xf5, 0x21, 0x00


	//----- nvinfo : EIATTR_SPARSE_MMA_MASK
	.align		4
.L_39:
        /*0038*/ 	.byte	0x03, 0x50
        /*003a*/ 	.short	0x0000


	//----- nvinfo : EIATTR_MAXREG_COUNT
	.align		4
        /*003c*/ 	.byte	0x03, 0x1b
        /*003e*/ 	.short	0x00ff


	//----- nvinfo : EIATTR_MERCURY_ISA_VERSION
	.align		4
        /*0040*/ 	.byte	0x03, 0x5f
        /*0042*/ 	.short	0x0101


	//----- nvinfo : EIATTR_VRC_CTA_INIT_COUNT
	.align		4
        /*0044*/ 	.byte	0x02, 0x4a
	.zero		1
	.zero		1


	//----- nvinfo : EIATTR_EXIT_INSTR_OFFSETS
	.align		4
        /*0048*/ 	.byte	0x04, 0x1c
        /*004a*/ 	.short	(.L_41 - .L_40)


	//   ....[0]....
.L_40:
        /*004c*/ 	.word	0x00000070


	//   ....[1]....
        /*0050*/ 	.word	0x00000100


	//----- nvinfo : EIATTR_CBANK_PARAM_SIZE
	.align		4
.L_41:
        /*0054*/ 	.byte	0x03, 0x19
        /*0056*/ 	.short	0x0014


	//----- nvinfo : EIATTR_PARAM_CBANK
	.align		4
        /*0058*/ 	.byte	0x04, 0x0a
        /*005a*/ 	.short	(.L_43 - .L_42)
	.align		4
.L_42:
        /*005c*/ 	.word	index@(.nv.constant0._Z17convertFp32ToFp16PfP6__halfi)
        /*0060*/ 	.short	0x0380
        /*0062*/ 	.short	0x0014


	//----- nvinfo : EIATTR_SW_WAR
	.align		4
.L_43:
        /*0064*/ 	.byte	0x04, 0x36
        /*0066*/ 	.short	(.L_45 - .L_44)
.L_44:
        /*0068*/ 	.word	0x00000008
.L_45:


//--------------------- .nv.info._Z19tiledMatrixMultiplyP6__halfS0_S0_S0_iiiff --------------------------
	.section	.nv.info._Z19tiledMatrixMultiplyP6__halfS0_S0_S0_iiiff,"",@"SHT_CUDA_INFO"
	.sectionflags	@""
	.align	4


	//----- nvinfo : EIATTR_CUDA_API_VERSION
	.align		4
        /*0000*/ 	.byte	0x04, 0x37
        /*0002*/ 	.short	(.L_47 - .L_46)
.L_46:
        /*0004*/ 	.word	0x00000082


	//----- nvinfo : EIATTR_KPARAM_INFO
	.align		4
.L_47:
        /*0008*/ 	.byte	0x04, 0x17
        /*000a*/ 	.short	(.L_49 - .L_48)
.L_48:
        /*000c*/ 	.word	0x00000000
        /*0010*/ 	.short	0x0008
        /*0012*/ 	.short	0x0030
        /*0014*/ 	.byte	0x00, 0xf0, 0x11, 0x00


	//----- nvinfo : EIATTR_KPARAM_INFO
	.align		4
.L_49:
        /*0018*/ 	.byte	0x04, 0x17
        /*001a*/ 	.short	(.L_51 - .L_50)
.L_50:
        /*001c*/ 	.word	0x00000000
        /*0020*/ 	.short	0x0007
        /*0022*/ 	.short	0x002c
        /*0024*/ 	.byte	0x00, 0xf0, 0x11, 0x00


	//----- nvinfo : EIATTR_KPARAM_INFO
	.align		4
.L_51:
        /*0028*/ 	.byte	0x04, 0x17
        /*002a*/ 	.short	(.L_53 - .L_52)
.L_52:
        /*002c*/ 	.word	0x00000000
        /*0030*/ 	.short	0x0006
        /*0032*/ 	.short	0x0028
        /*0034*/ 	.byte	0x00, 0xf0, 0x11, 0x00


	//----- nvinfo : EIATTR_KPARAM_INFO
	.align		4
.L_53:
        /*0038*/ 	.byte	0x04, 0x17
        /*003a*/ 	.short	(.L_55 - .L_54)
.L_54:
        /*003c*/ 	.word	0x00000000
        /*0040*/ 	.short	0x0005
        /*0042*/ 	.short	0x0024
        /*0044*/ 	.byte	0x00, 0xf0, 0x11, 0x00


	//----- nvinfo : EIATTR_KPARAM_INFO
	.align		4
.L_55:
        /*0048*/ 	.byte	0x04, 0x17
        /*004a*/ 	.short	(.L_57 - .L_56)
.L_56:
        /*004c*/ 	.word	0x00000000
        /*0050*/ 	.short	0x0004
        /*0052*/ 	.short	0x0020
        /*0054*/ 	.byte	0x00, 0xf0, 0x11, 0x00


	//----- nvinfo : EIATTR_KPARAM_INFO
	.align		4
.L_57:
        /*0058*/ 	.byte	0x04, 0x17
        /*005a*/ 	.short	(.L_59 - .L_58)
.L_58:
        /*005c*/ 	.word	0x00000000
        /*0060*/ 	.short	0x0003
        /*0062*/ 	.short	0x0018
        /*0064*/ 	.byte	0x00, 0xf5, 0x21, 0x00


	//----- nvinfo : EIATTR_KPARAM_INFO
	.align		4
.L_59:
        /*0068*/ 	.byte	0x04, 0x17
        /*006a*/ 	.short	(.L_61 - .L_60)
.L_60:
        /*006c*/ 	.word	0x00000000
        /*0070*/ 	.short	0x0002
        /*0072*/ 	.short	0x0010
        /*0074*/ 	.byte	0x00, 0xf5, 0x21, 0x00


	//----- nvinfo : EIATTR_KPARAM_INFO
	.align		4
.L_61:
        /*0078*/ 	.byte	0x04, 0x17
        /*007a*/ 	.short	(.L_63 - .L_62)
.L_62:
        /*007c*/ 	.word	0x00000000
        /*0080*/ 	.short	0x0001
        /*0082*/ 	.short	0x0008
        /*0084*/ 	.byte	0x00, 0xf5, 0x21, 0x00


	//----- nvinfo : EIATTR_KPARAM_INFO
	.align		4
.L_63:
        /*0088*/ 	.byte	0x04, 0x17
        /*008a*/ 	.short	(.L_65 - .L_64)
.L_64:
        /*008c*/ 	.word	0x00000000
        /*0090*/ 	.short	0x0000
        /*0092*/ 	.short	0x0000
        /*0094*/ 	.byte	0x00, 0xf5, 0x21, 0x00


	//----- nvinfo : EIATTR_SPARSE_MMA_MASK
	.align		4
.L_65:
        /*0098*/ 	.byte	0x03, 0x50
        /*009a*/ 	.short	0x0000


	//----- nvinfo : EIATTR_MAXREG_COUNT
	.align		4
        /*009c*/ 	.byte	0x03, 0x1b
        /*009e*/ 	.short	0x00ff


	//----- nvinfo : EIATTR_NUM_BARRIERS
	.align		4
        /*00a0*/ 	.byte	0x02, 0x4c
        /*00a2*/ 	.byte	0x01
	.zero		1


	//----- nvinfo : EIATTR_MERCURY_ISA_VERSION
	.align		4
        /*00a4*/ 	.byte	0x03, 0x5f
        /*00a6*/ 	.short	0x0101


	//----- nvinfo : EIATTR_VRC_CTA_INIT_COUNT
	.align		4
        /*00a8*/ 	.byte	0x02, 0x4a
	.zero		1
	.zero		1


	//----- nvinfo : EIATTR_EXIT_INSTR_OFFSETS
	.align		4
        /*00ac*/ 	.byte	0x04, 0x1c
        /*00ae*/ 	.short	(.L_67 - .L_66)


	//   ....[0]....
.L_66:
        /*00b0*/ 	.word	0x000007b0


	//   ....[1]....
        /*00b4*/ 	.word	0x00000890


	//----- nvinfo : EIATTR_CBANK_PARAM_SIZE
	.align		4
.L_67:
        /*00b8*/ 	.byte	0x03, 0x19
        /*00ba*/ 	.short	0x0034


	//----- nvinfo : EIATTR_PARAM_CBANK
	.align		4
        /*00bc*/ 	.byte	0x04, 0x0a
        /*00be*/ 	.short	(.L_69 - .L_68)
	.align		4
.L_68:
        /*00c0*/ 	.word	index@(.nv.constant0._Z19tiledMatrixMultiplyP6__halfS0_S0_S0_iiiff)
        /*00c4*/ 	.short	0x0380
        /*00c6*/ 	.short	0x0034


	//----- nvinfo : EIATTR_SW_WAR
	.align		4
.L_69:
        /*00c8*/ 	.byte	0x04, 0x36
        /*00ca*/ 	.short	(.L_71 - .L_70)
.L_70:
        /*00cc*/ 	.word	0x00000008
.L_71:


//--------------------- .nv.callgraph             --------------------------
	.section	.nv.callgraph,"",@"SHT_CUDA_CALLGRAPH"
	.align	4
	.sectionentsize	8
	.align		4
        /*0000*/ 	.word	0x00000000
	.align		4
        /*0004*/ 	.word	0xffffffff
	.align		4
        /*0008*/ 	.word	0x00000000
	.align		4
        /*000c*/ 	.word	0xfffffffe
	.align		4
        /*0010*/ 	.word	0x00000000
	.align		4
        /*0014*/ 	.word	0xfffffffd
	.align		4
        /*0018*/ 	.word	0x00000000
	.align		4
        /*001c*/ 	.word	0xfffffffc


//--------------------- .text._Z17convertFp16ToFp32P6__halfPfi --------------------------
	.section	.text._Z17convertFp16ToFp32P6__halfPfi,"ax",@progbits
	.align	128
        .global         _Z17convertFp16ToFp32P6__halfPfi
        .type           _Z17convertFp16ToFp32P6__halfPfi,@function
        .size           _Z17convertFp16ToFp32P6__halfPfi,(.L_x_5 - _Z17convertFp16ToFp32P6__halfPfi)
        .other          _Z17convertFp16ToFp32P6__halfPfi,@"STO_CUDA_ENTRY STV_DEFAULT"
_Z17convertFp16ToFp32P6__halfPfi:
.text._Z17convertFp16ToFp32P6__halfPfi:
[----:B------:R-:W-:Y:S01]  /*0000*/  LDC R1, c[0x0][0x37c] ;  /* 0x0000df00ff017b82 */ /* 0x000fe20000000800 */
[----:B------:R-:W0:Y:S07]  /*0010*/  S2R R0, SR_TID.X ;  /* 0x0000000000007919 */ /* 0x000e2e0000002100 */
[----:B------:R-:W0:Y:S01]  /*0020*/  S2UR UR4, SR_CTAID.X ;  /* 0x00000000000479c3 */ /* 0x000e220000002500 */
[----:B------:R-:W1:Y:S07]  /*0030*/  LDCU UR5, c[0x0][0x390] ;  /* 0x00007200ff0577ac */ /* 0x000e6e0008000800 */
[----:B------:R-:W0:Y:S02]  /*0040*/  LDC R7, c[0x0][0x360] ;  /* 0x0000d800ff077b82 */ /* 0x000e240000000800 */
[----:B0-----:R-:W-:-:S05]  /*0050*/  IMAD R7, R7, UR4, R0 ;  /* 0x0000000407077c24 */ /* 0x001fca000f8e0200 */
[----:B-1----:R-:W-:-:S13]  /*0060*/  ISETP.GE.AND P0, PT, R7, UR5, PT ;  /* 0x0000000507007c0c */ /* 0x002fda000bf06270 */
[----:B------:R-:W-:Y:S05]  /*0070*/  @P0 EXIT ;  /* 0x000000000000094d */ /* 0x000fea0003800000 */
[----:B------:R-:W0:Y:S01]  /*0080*/  LDC.64 R2, c[0x0][0x380] ;  /* 0x0000e000ff027b82 */ /* 0x000e220000000a00 */
[----:B------:R-:W1:Y:S07]  /*0090*/  LDCU.64 UR4, c[0x0][0x358] ;  /* 0x00006b00ff0477ac */ /* 0x000e6e0008000a00 */
[----:B------:R-:W2:Y:S01]  /*00a0*/  LDC.64 R4, c[0x0][0x388] ;  /* 0x0000e200ff047b82 */ /* 0x000ea20000000a00 */
[----:B0-----:R-:W-:-:S06]  /*00b0*/  IMAD.WIDE R2, R7, 0x2, R2 ;  /* 0x0000000207027825 */ /* 0x001fcc00078e0202 */
[----:B-1----:R-:W3:Y:S01]  /*00c0*/  LDG.E.U16 R2, desc[UR4][R2.64] ;  /* 0x0000000402027981 */ /* 0x002ee2000c1e1500 */
[----:B--2---:R-:W-:-:S04]  /*00d0*/  IMAD.WIDE R4, R7, 0x4, R4 ;  /* 0x0000000407047825 */ /* 0x004fc800078e0204 */
[----:B---3--:R-:W-:-:S05]  /*00e0*/  HADD2.F32 R7, -RZ, R2.H0_H0 ;  /* 0x20000002ff077230 */ /* 0x008fca0000004100 */
[----:B------:R-:W-:Y:S01]  /*00f0*/  STG.E desc[UR4][R4.64], R7 ;  /* 0x0000000704007986 */ /* 0x000fe2000c101904 */
[----:B------:R-:W-:Y:S05]  /*0100*/  EXIT ;  /* 0x000000000000794d */ /* 0x000fea0003800000 */
.L_x_0:
[----:B------:R-:W-:-:S00]  /*0110*/  BRA `(.L_x_0) ;  /* 0xfffffffc00fc7947 */ /* 0x000fc0000383ffff */
[----:B------:R-:W-:-:S00]  /*0120*/  NOP ;  /* 0x0000000000007918 */ /* 0x000fc00000000000 */
        /* <DEDUP_REMOVED lines=13> */
.L_x_5:


//--------------------- .text._Z17convertFp32ToFp16PfP6__halfi --------------------------
	.section	.text._Z17convertFp32ToFp16PfP6__halfi,"ax",@progbits
	.align	128
        .global         _Z17convertFp32ToFp16PfP6__halfi
        .type           _Z17convertFp32ToFp16PfP6__halfi,@function
        .size           _Z17convertFp32ToFp16PfP6__halfi,(.L_x_6 - _Z17convertFp32ToFp16PfP6__halfi)
        .other          _Z17convertFp32ToFp16PfP6__halfi,@"STO_CUDA_ENTRY STV_DEFAULT"
_Z17convertFp32ToFp16PfP6__halfi:
.text._Z17convertFp32ToFp16PfP6__halfi:
        /* <DEDUP_REMOVED lines=12> */
[----:B-1----:R-:W3:Y:S01]  /*00c0*/  LDG.E R2, desc[UR4][R2.64] ;  /* 0x0000000402027981 */ /* 0x002ee2000c1e1900 */
[----:B--2---:R-:W-:Y:S01]  /*00d0*/  IMAD.WIDE R4, R7, 0x2, R4 ;  /* 0x0000000207047825 */ /* 0x004fe200078e0204 */
[----:B---3--:R-:W-:-:S05]  /*00e0*/  F2FP.F16.F32.PACK_AB R0, RZ, R2 ;  /* 0x00000002ff00723e */ /* 0x008fca00000000ff */
[----:B------:R-:W-:Y:S01]  /*00f0*/  STG.E.U16 desc[UR4][R4.64], R0 ;  /* 0x0000000004007986 */ /* 0x000fe2000c101504 */
[----:B------:R-:W-:Y:S05]  /*0100*/  EXIT ;  /* 0x000000000000794d */ /* 0x000fea0003800000 */
.L_x_1:
        /* <DEDUP_REMOVED lines=15> */
.L_x_6:


//--------------------- .text._Z19tiledMatrixMultiplyP6__halfS0_S0_S0_iiiff --------------------------
	.section	.text._Z19tiledMatrixMultiplyP6__halfS0_S0_S0_iiiff,"ax",@progbits
	.align	128
        .global         _Z19tiledMatrixMultiplyP6__halfS0_S0_S0_iiiff
        .type           _Z19tiledMatrixMultiplyP6__halfS0_S0_S0_iiiff,@function
        .size           _Z19tiledMatrixMultiplyP6__halfS0_S0_S0_iiiff,(.L_x_7 - _Z19tiledMatrixMultiplyP6__halfS0_S0_S0_iiiff)
        .other          _Z19tiledMatrixMultiplyP6__halfS0_S0_S0_iiiff,@"STO_CUDA_ENTRY STV_DEFAULT"
_Z19tiledMatrixMultiplyP6__halfS0_S0_S0_iiiff:
.text._Z19tiledMatrixMultiplyP6__halfS0_S0_S0_iiiff:
[----:B------:R-:W-:Y:S01]  /*0000*/  LDC R1, c[0x0][0x37c] ;  /* 0x0000df00ff017b82 */ /* 0x000fe20000000800 */
[----:B------:R-:W0:Y:S01]  /*0010*/  S2R R0, SR_TID.Y ;  /* 0x0000000000007919 */ /* 0x000e220000002200 */
[----:B------:R-:W1:Y:S06]  /*0020*/  LDCU UR7, c[0x0][0x3a8] ;  /* 0x00007500ff0777ac */ /* 0x000e6c0008000800 */
[----:B------:R-:W0:Y:S01]  /*0030*/  LDC R12, c[0x0][0x364] ;  /* 0x0000d900ff0c7b82 */ /* 0x000e220000000800 */
[----:B------:R-:W-:Y:S01]  /*0040*/  HFMA2 R8, -RZ, RZ, 0, 0 ;  /* 0x00000000ff087431 */ /* 0x000fe200000001ff */
[----:B------:R-:W2:Y:S01]  /*0050*/  S2R R17, SR_TID.X ;  /* 0x0000000000117919 */ /* 0x000ea20000002100 */
[----:B------:R-:W3:Y:S05]  /*0060*/  LDCU.64 UR8, c[0x0][0x358] ;  /* 0x00006b00ff0877ac */ /* 0x000eea0008000a00 */
[----:B------:R-:W0:Y:S08]  /*0070*/  S2UR UR4, SR_CTAID.Y ;  /* 0x00000000000479c3 */ /* 0x000e300000002600 */
[----:B------:R-:W2:Y:S01]  /*0080*/  S2UR UR5, SR_CTAID.X ;  /* 0x00000000000579c3 */ /* 0x000ea20000002500 */
[----:B-1----:R-:W-:-:S07]  /*0090*/  UISETP.GE.AND UP0, UPT, UR7, 0x1, UPT ;  /* 0x000000010700788c */ /* 0x002fce000bf06270 */
[----:B------:R-:W2:Y:S01]  /*00a0*/  LDC R13, c[0x0][0x360] ;  /* 0x0000d800ff0d7b82 */ /* 0x000ea20000000800 */
[----:B0-----:R-:W-:Y:S02]  /*00b0*/  IMAD R12, R12, UR4, R0 ;  /* 0x000000040c0c7c24 */ /* 0x001fe4000f8e0200 */
[----:B--2---:R-:W-:Y:S01]  /*00c0*/  IMAD R13, R13, UR5, R17 ;  /* 0x000000050d0d7c24 */ /* 0x004fe2000f8e0211 */
[----:B---3--:R-:W-:Y:S06]  /*00d0*/  BRA.U !UP0, `(.L_x_2) ;  /* 0x0000000508a87547 */ /* 0x008fec000b800000 */
[----:B------:R-:W0:Y:S01]  /*00e0*/  S2UR UR6, SR_CgaCtaId ;  /* 0x00000000000679c3 */ /* 0x000e220000008800 */
[----:B------:R-:W1:Y:S01]  /*00f0*/  LDCU UR10, c[0x0][0x3a0] ;  /* 0x00007400ff0a77ac */ /* 0x000e620008000800 */
[----:B------:R-:W-:Y:S01]  /*0100*/  LEA R18, R0, R17, 0x4 ;  /* 0x0000001100127211 */ /* 0x000fe200078e20ff */
[----:B------:R-:W-:Y:S01]  /*0110*/  IMAD R19, R13, UR7, R0 ;  /* 0x000000070d137c24 */ /* 0x000fe2000f8e0200 */
[----:B------:R-:W-:Y:S01]  /*0120*/  MOV R8, RZ ;  /* 0x000000ff00087202 */ /* 0x000fe20000000f00 */
[----:B------:R-:W-:Y:S01]  /*0130*/  UMOV UR5, 0x400 ;  /* 0x0000040000057882 */ /* 0x000fe20000000000 */
[----:B------:R-:W-:Y:S02]  /*0140*/  UIADD3 UR4, UPT, UPT, UR7, 0xf, URZ ;  /* 0x0000000f07047890 */ /* 0x000fe4000fffe0ff */
[----:B------:R-:W2:Y:S01]  /*0150*/  LDC R15, c[0x0][0x3a0] ;  /* 0x0000e800ff0f7b82 */ /* 0x000ea20000000800 */
[----:B------:R-:W3:Y:S01]  /*0160*/  LDCU UR12, c[0x0][0x3a8] ;  /* 0x00007500ff0c77ac */ /* 0x000ee20008000800 */
[----:B------:R-:W-:Y:S01]  /*0170*/  USHF.R.U32.HI UR4, URZ, 0x4, UR4 ;  /* 0x00000004ff047899 */ /* 0x000fe20008011604 */
[----:B------:R-:W4:Y:S05]  /*0180*/  LDCU UR11, c[0x0][0x3a4] ;  /* 0x00007480ff0b77ac */ /* 0x000f2a0008000800 */
[----:B------:R-:W2:Y:S01]  /*0190*/  LDC.64 R2, c[0x0][0x388] ;  /* 0x0000e200ff027b82 */ /* 0x000ea20000000a00 */
[----:B-1----:R-:W-:Y:S01]  /*01a0*/  IMAD R14, R17, UR10, R12 ;  /* 0x0000000a110e7c24 */ /* 0x002fe2000f8e020c */
[----:B------:R-:W-:-:S02]  /*01b0*/  UIADD3 UR4, UPT, UPT, -UR4, URZ, URZ ;  /* 0x000000ff04047290 */ /* 0x000fc4000fffe1ff */
[----:B0-----:R-:W-:-:S06]  /*01c0*/  ULEA UR5, UR6, UR5, 0x18 ;  /* 0x0000000506057291 */ /* 0x001fcc000f8ec0ff */
[----:B------:R-:W-:Y:S02]  /*01d0*/  LEA R18, R18, UR5, 0x1 ;  /* 0x0000000512127c11 */ /* 0x000fe4000f8e08ff */
[----:B------:R-:W-:Y:S02]  /*01e0*/  LEA R20, R0, UR5, 0x5 ;  /* 0x0000000500147c11 */ /* 0x000fe4000f8e28ff */
[----:B---34-:R-:W-:-:S07]  /*01f0*/  LEA R16, R17, UR5, 0x1 ;  /* 0x0000000511107c11 */ /* 0x018fce000f8e08ff */
.L_x_3:
[----:B------:R-:W-:Y:S01]  /*0200*/  ISETP.GE.AND P0, PT, R17, UR12, PT ;  /* 0x0000000c11007c0c */ /* 0x000fe2000bf06270 */
[----:B--2---:R-:W-:Y:S01]  /*0210*/  IMAD.WIDE R10, R19, 0x2, R2 ;  /* 0x00000002130a7825 */ /* 0x004fe200078e0202 */
[----:B------:R-:W-:Y:S02]  /*0220*/  ISETP.GE.AND P1, PT, R0, UR12, PT ;  /* 0x0000000c00007c0c */ /* 0x000fe4000bf26270 */
[----:B------:R-:W-:Y:S02]  /*0230*/  ISETP.GE.OR P0, PT, R12, R15, P0 ;  /* 0x0000000f0c00720c */ /* 0x000fe40000706670 */
[----:B------:R-:W-:-:S11]  /*0240*/  ISETP.GE.OR P1, PT, R13, UR11, P1 ;  /* 0x0000000b0d007c0c */ /* 0x000fd60008f26670 */
[----:B------:R-:W0:Y:S02]  /*0250*/  @!P0 LDC.64 R22, c[0x0][0x380] ;  /* 0x0000e000ff168b82 */ /* 0x000e240000000a00 */
[----:B------:R-:W2:Y:S01]  /*0260*/  @!P1 LDG.E.U16 R27, desc[UR8][R10.64] ;  /* 0x000000080a1b9981 */ /* 0x000ea2000c1e1500 */
[----:B0-----:R-:W-:-:S05]  /*0270*/  @!P0 IMAD.WIDE R22, R14, 0x2, R22 ;  /* 0x000000020e168825 */ /* 0x001fca00078e0216 */
[----:B------:R-:W3:Y:S01]  /*0280*/  @!P0 LDG.E.U16 R25, desc[UR8][R22.64] ;  /* 0x0000000816198981 */ /* 0x000ee2000c1e1500 */
[----:B------:R-:W-:-:S04]  /*0290*/  UIADD3 UR4, UPT, UPT, UR4, 0x1, URZ ;  /* 0x0000000104047890 */ /* 0x000fc8000fffe0ff */
[----:B------:R-:W-:Y:S01]  /*02a0*/  UISETP.NE.AND UP0, UPT, UR4, URZ, UPT ;  /* 0x000000ff0400728c */ /* 0x000fe2000bf05270 */
[----:B------:R-:W-:Y:S02]  /*02b0*/  IADD3 R0, PT, PT, R0, 0x10, RZ ;  /* 0x0000001000007810 */ /* 0x000fe40007ffe0ff */
[----:B------:R-:W-:Y:S02]  /*02c0*/  IADD3 R17, PT, PT, R17, 0x10, RZ ;  /* 0x0000001011117810 */ /* 0x000fe40007ffe0ff */
[----:B------:R-:W-:Y:S02]  /*02d0*/  IADD3 R19, PT, PT, R19, 0x10, RZ ;  /* 0x0000001013137810 */ /* 0x000fe40007ffe0ff */
[----:B------:R-:W-:Y:S02]  /*02e0*/  LEA R14, R15, R14, 0x4 ;  /* 0x0000000e0f0e7211 */ /* 0x000fe400078e20ff */
[----:B------:R-:W-:-:S05]  /*02f0*/  @P1 PRMT R27, RZ, 0x7610, R27 ;  /* 0x00007610ff1b1816 */ /* 0x000fca000000001b */
[----:B--2---:R-:W-:Y:S01]  /*0300*/  STS.U16 [R18+0x200], R27 ;  /* 0x0002001b12007388 */ /* 0x004fe20000000400 */
[----:B------:R-:W-:-:S05]  /*0310*/  @P0 PRMT R25, RZ, 0x7610, R25 ;  /* 0x00007610ff190816 */ /* 0x000fca0000000019 */
[----:B---3--:R-:W-:Y:S01]  /*0320*/  STS.U16 [R18], R25 ;  /* 0x0000001912007388 */ /* 0x008fe20000000400 */
[----:B------:R-:W-:Y:S06]  /*0330*/  BAR.SYNC.DEFER_BLOCKING 0x0 ;  /* 0x0000000000007b1d */ /* 0x000fec0000010000 */
[----:B------:R-:W-:Y:S04]  /*0340*/  LDS.U16 R29, [R16+0x200] ;  /* 0x00020000101d7984 */ /* 0x000fe80000000400 */
[----:B------:R-:W0:Y:S04]  /*0350*/  LDS.128 R4, [R20] ;  /* 0x0000000014047984 */ /* 0x000e280000000c00 */
[----:B------:R-:W1:Y:S04]  /*0360*/  LDS.U16 R26, [R16+0x220] ;  /* 0x00022000101a7984 */ /* 0x000e680000000400 */
[----:B------:R-:W2:Y:S04]  /*0370*/  LDS.U16 R24, [R16+0x240] ;  /* 0x0002400010187984 */ /* 0x000ea80000000400 */
[----:B------:R-:W3:Y:S04]  /*0380*/  LDS.U16 R10, [R16+0x260] ;  /* 0x00026000100a7984 */ /* 0x000ee80000000400 */
[----:B------:R-:W4:Y:S04]  /*0390*/  LDS.U16 R9, [R16+0x280] ;  /* 0x0002800010097984 */ /* 0x000f280000000400 */
[----:B------:R-:W5:Y:S04]  /*03a0*/  LDS.U16 R21, [R16+0x2a0] ;  /* 0x0002a00010157984 */ /* 0x000f680000000400 */
[----:B------:R-:W5:Y:S01]  /*03b0*/  LDS.U16 R22, [R16+0x2c0] ;  /* 0x0002c00010167984 */ /* 0x000f620000000400 */
[----:B0-----:R-:W-:-:S02]  /*03c0*/  HMUL2 R29, R4.H0_H0, R29.H0_H0 ;  /* 0x2000001d041d7232 */ /* 0x001fc40000000800 */
[----:B-1----:R-:W-:-:S03]  /*03d0*/  HMUL2 R26, R4.H1_H1, R26.H0_H0 ;  /* 0x2000001a041a7232 */ /* 0x002fc60000000c00 */
[----:B------:R-:W-:Y:S01]  /*03e0*/  HADD2.F32 R29, -RZ, R29.H0_H0 ;  /* 0x2000001dff1d7230 */ /* 0x000fe20000004100 */
[----:B------:R-:W0:Y:S01]  /*03f0*/  LDS.U16 R4, [R16+0x2e0] ;  /* 0x0002e00010047984 */ /* 0x000e220000000400 */
[----:B------:R-:W-:-:S03]  /*0400*/  HADD2.F32 R26, -RZ, R26.H0_H0 ;  /* 0x2000001aff1a7230 */ /* 0x000fc60000004100 */
[----:B------:R-:W-:Y:S01]  /*0410*/  FADD R23, R29, R8 ;  /* 0x000000081d177221 */ /* 0x000fe20000000000 */
[----:B--2---:R-:W-:-:S03]  /*0420*/  HMUL2 R24, R5.H0_H0, R24.H0_H0 ;  /* 0x2000001805187232 */ /* 0x004fc60000000800 */
[----:B------:R-:W-:Y:S01]  /*0430*/  FADD R23, R23, R26 ;  /* 0x0000001a17177221 */ /* 0x000fe20000000000 */
[----:B---3--:R-:W-:Y:S02]  /*0440*/  HMUL2 R26, R5.H1_H1, R10.H0_H0 ;  /* 0x2000000a051a7232 */ /* 0x008fe40000000c00 */
[----:B------:R-:W-:Y:S02]  /*0450*/  HADD2.F32 R24, -RZ, R24.H0_H0 ;  /* 0x20000018ff187230 */ /* 0x000fe40000004100 */
[C---:B----4-:R-:W-:Y:S01]  /*0460*/  HMUL2 R25, R6.reuse.H0_H0, R9.H0_H0 ;  /* 0x2000000906197232 */ /* 0x050fe20000000800 */
[----:B------:R-:W-:Y:S01]  /*0470*/  LDS.U16 R5, [R16+0x300] ;  /* 0x0003000010057984 */ /* 0x000fe20000000400 */
[----:B------:R-:W-:Y:S02]  /*0480*/  HADD2.F32 R26, -RZ, R26.H0_H0 ;  /* 0x2000001aff1a7230 */ /* 0x000fe40000004100 */
[----:B------:R-:W-:Y:S01]  /*0490*/  FADD R23, R23, R24 ;  /* 0x0000001817177221 */ /* 0x000fe20000000000 */
[----:B------:R-:W1:Y:S01]  /*04a0*/  LDS.128 R8, [R20+0x10] ;  /* 0x0000100014087984 */ /* 0x000e620000000c00 */
[----:B-----5:R-:W-:-:S02]  /*04b0*/  HMUL2 R6, R6.H1_H1, R21.H0_H0 ;  /* 0x2000001506067232 */ /* 0x020fc40000000c00 */
[----:B------:R-:W-:Y:S01]  /*04c0*/  FADD R23, R23, R26 ;  /* 0x0000001a17177221 */ /* 0x000fe20000000000 */
[----:B------:R-:W2:Y:S01]  /*04d0*/  LDS.U16 R21, [R16+0x320] ;  /* 0x0003200010157984 */ /* 0x000ea20000000400 */
[----:B------:R-:W-:-:S03]  /*04e0*/  HADD2.F32 R26, -RZ, R25.H0_H0 ;  /* 0x20000019ff1a7230 */ /* 0x000fc60000004100 */
[----:B------:R-:W3:Y:S02]  /*04f0*/  LDS.U16 R24, [R16+0x340] ;  /* 0x0003400010187984 */ /* 0x000ee40000000400 */
[----:B------:R-:W-:Y:S01]  /*0500*/  FADD R23, R23, R26 ;  /* 0x0000001a17177221 */ /* 0x000fe20000000000 */
[----:B------:R-:W-:Y:S02]  /*0510*/  HADD2.F32 R26, -RZ, R6.H0_H0 ;  /* 0x20000006ff1a7230 */ /* 0x000fe40000004100 */
[----:B------:R-:W4:Y:S01]  /*0520*/  LDS.U16 R6, [R16+0x360] ;  /* 0x0003600010067984 */ /* 0x000f220000000400 */
[----:B------:R-:W-:Y:S02]  /*0530*/  HMUL2 R25, R7.H0_H0, R22.H0_H0 ;  /* 0x2000001607197232 */ /* 0x000fe40000000800 */
[----:B------:R-:W-:Y:S02]  /*0540*/  FADD R22, R23, R26 ;  /* 0x0000001a17167221 */ /* 0x000fe40000000000 */
[----:B------:R-:W5:Y:S01]  /*0550*/  LDS.U16 R23, [R16+0x380] ;  /* 0x0003800010177984 */ /* 0x000f620000000400 */
[----:B------:R-:W-:-:S03]  /*0560*/  HADD2.F32 R27, -RZ, R25.H0_H0 ;  /* 0x20000019ff1b7230 */ /* 0x000fc60000004100 */
[----:B------:R-:W5:Y:S01]  /*0570*/  LDS.U16 R25, [R16+0x3a0] ;  /* 0x0003a00010197984 */ /* 0x000f620000000400 */
[----:B0-----:R-:W-:-:S03]  /*0580*/  HMUL2 R7, R7.H1_H1, R4.H0_H0 ;  /* 0x2000000407077232 */ /* 0x001fc60000000c00 */
[----:B------:R-:W0:Y:S04]  /*0590*/  LDS.U16 R4, [R16+0x3c0] ;  /* 0x0003c00010047984 */ /* 0x000e280000000400 */
[----:B------:R-:W0:Y:S01]  /*05a0*/  LDS.U16 R26, [R16+0x3e0] ;  /* 0x0003e000101a7984 */ /* 0x000e220000000400 */
[----:B------:R-:W-:Y:S02]  /*05b0*/  HADD2.F32 R7, -RZ, R7.H0_H0 ;  /* 0x20000007ff077230 */ /* 0x000fe40000004100 */
[----:B------:R-:W-:Y:S01]  /*05c0*/  FADD R22, R22, R27 ;  /* 0x0000001b16167221 */ /* 0x000fe20000000000 */
[----:B-1----:R-:W-:-:S03]  /*05d0*/  HMUL2 R5, R8.H0_H0, R5.H0_H0 ;  /* 0x2000000508057232 */ /* 0x002fc60000000800 */
[----:B------:R-:W-:Y:S01]  /*05e0*/  FADD R7, R22, R7 ;  /* 0x0000000716077221 */ /* 0x000fe20000000000 */
[----:B--2---:R-:W-:Y:S02]  /*05f0*/  HMUL2 R21, R8.H1_H1, R21.H0_H0 ;  /* 0x2000001508157232 */ /* 0x004fe40000000c00 */
[----:B------:R-:W-:Y:S02]  /*0600*/  HADD2.F32 R8, -RZ, R5.H0_H0 ;  /* 0x20000005ff087230 */ /* 0x000fe40000004100 */
[C---:B---3--:R-:W-:Y:S02]  /*0610*/  HMUL2 R24, R9.reuse.H0_H0, R24.H0_H0 ;  /* 0x2000001809187232 */ /* 0x048fe40000000800 */
[----:B------:R-:W-:Y:S02]  /*0620*/  HADD2.F32 R22, -RZ, R21.H0_H0 ;  /* 0x20000015ff167230 */ /* 0x000fe40000004100 */
[----:B------:R-:W-:Y:S01]  /*0630*/  FADD R7, R7, R8 ;  /* 0x0000000807077221 */ /* 0x000fe20000000000 */
[----:B----4-:R-:W-:-:S02]  /*0640*/  HMUL2 R6, R9.H1_H1, R6.H0_H0 ;  /* 0x2000000609067232 */ /* 0x010fc40000000c00 */
[----:B------:R-:W-:Y:S02]  /*0650*/  HADD2.F32 R24, -RZ, R24.H0_H0 ;  /* 0x20000018ff187230 */ /* 0x000fe40000004100 */
[----:B------:R-:W-:Y:S01]  /*0660*/  FADD R7, R7, R22 ;  /* 0x0000001607077221 */ /* 0x000fe20000000000 */
[C---:B-----5:R-:W-:Y:S02]  /*0670*/  HMUL2 R23, R10.reuse.H0_H0, R23.H0_H0 ;  /* 0x200000170a177232 */ /* 0x060fe40000000800 */
[----:B------:R-:W-:Y:S02]  /*0680*/  HADD2.F32 R6, -RZ, R6.H0_H0 ;  /* 0x20000006ff067230 */ /* 0x000fe40000004100 */
[----:B------:R-:W-:Y:S01]  /*0690*/  FADD R7, R7, R24 ;  /* 0x0000001807077221 */ /* 0x000fe20000000000 */
[----:B------:R-:W-:Y:S02]  /*06a0*/  HMUL2 R25, R10.H1_H1, R25.H0_H0 ;  /* 0x200000190a197232 */ /* 0x000fe40000000c00 */
[----:B------:R-:W-:-:S02]  /*06b0*/  HADD2.F32 R23, -RZ, R23.H0_H0 ;  /* 0x20000017ff177230 */ /* 0x000fc40000004100 */
[----:B------:R-:W-:Y:S01]  /*06c0*/  FADD R6, R7, R6 ;  /* 0x0000000607067221 */ /* 0x000fe20000000000 */
[C---:B0-----:R-:W-:Y:S02]  /*06d0*/  HMUL2 R4, R11.reuse.H0_H0, R4.H0_H0 ;  /* 0x200000040b047232 */ /* 0x041fe40000000800 */
[----:B------:R-:W-:Y:S02]  /*06e0*/  HADD2.F32 R25, -RZ, R25.H0_H0 ;  /* 0x20000019ff197230 */ /* 0x000fe40000004100 */
[----:B------:R-:W-:Y:S01]  /*06f0*/  FADD R6, R6, R23 ;  /* 0x0000001706067221 */ /* 0x000fe20000000000 */
[----:B------:R-:W-:Y:S02]  /*0700*/  HMUL2 R26, R11.H1_H1, R26.H0_H0 ;  /* 0x2000001a0b1a7232 */ /* 0x000fe40000000c00 */
[----:B------:R-:W-:Y:S02]  /*0710*/  HADD2.F32 R5, -RZ, R4.H0_H0 ;  /* 0x20000004ff057230 */ /* 0x000fe40000004100 */
[----:B------:R-:W-:Y:S01]  /*0720*/  FADD R6, R6, R25 ;  /* 0x0000001906067221 */ /* 0x000fe20000000000 */
[----:B------:R-:W-:-:S03]  /*0730*/  HADD2.F32 R26, -RZ, R26.H0_H0 ;  /* 0x2000001aff1a7230 */ /* 0x000fc60000004100 */
[----:B------:R-:W-:-:S04]  /*0740*/  FADD R5, R6, R5 ;  /* 0x0000000506057221 */ /* 0x000fc80000000000 */
[----:B------:R-:W-:Y:S01]  /*0750*/  FADD R8, R5, R26 ;  /* 0x0000001a05087221 */ /* 0x000fe20000000000 */
[----:B------:R-:W-:Y:S06]  /*0760*/  BAR.SYNC.DEFER_BLOCKING 0x0 ;  /* 0x0000000000007b1d */ /* 0x000fec0000010000 */
[----:B------:R-:W-:Y:S05]  /*0770*/  BRA.U UP0, `(.L_x_3) ;  /* 0xfffffff900a07547 */ /* 0x000fea000b83ffff */
.L_x_2:
[----:B------:R-:W0:Y:S02]  /*0780*/  LDCU.64 UR6, c[0x0][0x3a0] ;  /* 0x00007400ff0677ac */ /* 0x000e240008000a00 */
[----:B0-----:R-:W-:-:S04]  /*0790*/  ISETP.GE.AND P0, PT, R13, UR7, PT ;  /* 0x000000070d007c0c */ /* 0x001fc8000bf06270 */
[----:B------:R-:W-:-:S13]  /*07a0*/  ISETP.GE.OR P0, PT, R12, UR6, P0 ;  /* 0x000000060c007c0c */ /* 0x000fda0008706670 */
[----:B------:R-:W-:Y:S05]  /*07b0*/  @P0 EXIT ;  /* 0x000000000000094d */ /* 0x000fea0003800000 */
[----:B------:R-:W0:Y:S01]  /*07c0*/  LDC.64 R2, c[0x0][0x390] ;  /* 0x0000e400ff027b82 */ /* 0x000e220000000a00 */
[----:B------:R-:W-:Y:S01]  /*07d0*/  IMAD R13, R13, UR6, R12 ;  /* 0x000000060d0d7c24 */ /* 0x000fe2000f8e020c */
[----:B------:R-:W1:Y:S06]  /*07e0*/  LDCU UR4, c[0x0][0x3ac] ;  /* 0x00007580ff0477ac */ /* 0x000e6c0008000800 */
[----:B------:R-:W1:Y:S08]  /*07f0*/  LDC R0, c[0x0][0x3b0] ;  /* 0x0000ec00ff007b82 */ /* 0x000e700000000800 */
[----:B------:R-:W2:Y:S01]  /*0800*/  LDC.64 R4, c[0x0][0x398] ;  /* 0x0000e600ff047b82 */ /* 0x000ea20000000a00 */
[----:B0-----:R-:W-:-:S06]  /*0810*/  IMAD.WIDE R2, R13, 0x2, R2 ;  /* 0x000000020d027825 */ /* 0x001fcc00078e0202 */
[----:B------:R1:W3:Y:S01]  /*0820*/  LDG.E.U16 R2, desc[UR8][R2.64] ;  /* 0x0000000802027981 */ /* 0x0002e2000c1e1500 */
[----:B------:R-:W-:Y:S02]  /*0830*/  F2FP.F16.F32.PACK_AB R8, RZ, R8 ;  /* 0x00000008ff08723e */ /* 0x000fe400000000ff */
[----:B-1----:R-:W-:Y:S01]  /*0840*/  F2FP.F16.F32.PACK_AB R3, R0, UR4 ;  /* 0x0000000400037c3e */ /* 0x002fe200080000ff */
[----:B--2---:R-:W-:-:S04]  /*0850*/  IMAD.WIDE R4, R13, 0x2, R4 ;  /* 0x000000020d047825 */ /* 0x004fc800078e0204 */
[----:B---3--:R-:W-:-:S04]  /*0860*/  HMUL2 R0, R3.H1_H1, R2.H0_H0 ;  /* 0x2000000203007232 */ /* 0x008fc80000000c00 */
[----:B------:R-:W-:-:S05]  /*0870*/  HFMA2 R0, R3.H0_H0, R8.H0_H0, R0.H0_H0 ;  /* 0x2000000803007231 */ /* 0x000fca0000040800 */
[----:B------:R-:W-:Y:S01]  /*0880*/  STG.E.U16 desc[UR8][R4.64], R0 ;  /* 0x0000000004007986 */ /* 0x000fe2000c101508 */
[----:B------:R-:W-:Y:S05]  /*0890*/  EXIT ;  /* 0x000000000000794d */ /* 0x000fea0003800000 */
.L_x_4:
        /* <DEDUP_REMOVED lines=14> */
.L_x_7:


//--------------------- .nv.shared._Z17convertFp16ToFp32P6__halfPfi --------------------------
	.section	.nv.shared._Z17convertFp16ToFp32P6__halfPfi,"aw",@nobits
	.sectionflags	@""
	.align	16
	.zero		1024


//--------------------- .nv.shared.reserved.0     --------------------------
	.section	.nv.shared.reserved.0,"aw",@nobits
	.weak		__nv_reservedSMEM_offset_0_alias
	.size		__nv_reservedSMEM_offset_0_alias, 0, 64
	.other		__nv_reservedSMEM_offset_0_alias,@"STO_CUDA_RESERVED_SHARED STV_DEFAULT"
__nv_reservedSMEM_offset_0_alias:
	.zero		0
	.zero		64


//--------------------- .nv.shared._Z17convertFp32ToFp16PfP6__halfi --------------------------
	.section	.nv.shared._Z17convertFp32ToFp16PfP6__halfi,"aw",@nobits
	.sectionflags	@""
	.align	16
	.zero		1024


//--------------------- .nv.shared._Z19tiledMatrixMultiplyP6__halfS0_S0_S0_iiiff --------------------------
	.section	.nv.shared._Z19tiledMatrixMultiplyP6__halfS0_S0_S0_iiiff,"aw",@nobits
	.sectionflags	@""
	.align	16
	.zero		1024


//--------------------- .nv.constant0._Z17convertFp16ToFp32P6__halfPfi --------------------------
	.section	.nv.constant0._Z17convertFp16ToFp32P6__halfPfi,"a",@progbits
	.sectionflags	@""
	.align	4
.nv.constant0._Z17convertFp16ToFp32P6__halfPfi:
	.zero		916


//--------------------- .nv.constant0._Z17convertFp32ToFp16PfP6__halfi --------------------------
	.section	.nv.constant0._Z17convertFp32ToFp16PfP6__halfi,"a",@progbits
	.sectionflags	@""
	.align	4
.nv.constant0._Z17convertFp32ToFp16PfP6__halfi:
	.zero		916


//--------------------- .nv.constant0._Z19tiledMatrixMultiplyP6__halfS0_S0_S0_iiiff --------------------------
	.section	.nv.constant0._Z19tiledMatrixMultiplyP6__halfS0_S0_S0_iiiff,"a",@progbits
	.sectionflags	@""
	.align	4
.nv.constant0._Z19tiledMatrixMultiplyP6__halfS0_S0_S0_iiiff:
	.zero		948


//--------------------- SYMBOLS --------------------------

	.type		.nv.reservedSmem.offset0,@object
	.size		.nv.reservedSmem.offset0,0x4
	.type		.nv.reservedSmem.cap,@object
	.size		.nv.reservedSmem.cap,0x4
